//
// Generated by NVIDIA NVVM Compiler
//
// Compiler Build ID: CL-36424714
// Cuda compilation tools, release 13.0, V13.0.88
// Based on NVVM 20.0.0
//

.version 9.0
.target sm_100
.address_size 64


.entry _ZN32_GLOBAL__N__2dbd67e4_4_k_cu_main9transposeEPKfiPf(
	.param .u64 .ptr .align 1 _ZN32_GLOBAL__N__2dbd67e4_4_k_cu_main9transposeEPKfiPf_param_0,
	.param .u32 _ZN32_GLOBAL__N__2dbd67e4_4_k_cu_main9transposeEPKfiPf_param_1,
	.param .u64 .ptr .align 1 _ZN32_GLOBAL__N__2dbd67e4_4_k_cu_main9transposeEPKfiPf_param_2
)
{
	.reg .pred 	%p<2>;
	.reg .b32 	%r<15>;
	.reg .b32 	%f<2>;
	.reg .b64 	%rd<9>;

	ld.param.u64 	%rd1, [_ZN32_GLOBAL__N__2dbd67e4_4_k_cu_main9transposeEPKfiPf_param_0];
	ld.param.u32 	%r4, [_ZN32_GLOBAL__N__2dbd67e4_4_k_cu_main9transposeEPKfiPf_param_1];
	ld.param.u64 	%rd2, [_ZN32_GLOBAL__N__2dbd67e4_4_k_cu_main9transposeEPKfiPf_param_2];
	mov.u32 	%r5, %ctaid.x;
	mov.u32 	%r6, %ntid.x;
	mov.u32 	%r7, %tid.x;
	mad.lo.s32 	%r1, %r5, %r6, %r7;
	mov.u32 	%r8, %ctaid.y;
	mov.u32 	%r9, %ntid.y;
	mov.u32 	%r10, %tid.y;
	mad.lo.s32 	%r11, %r8, %r9, %r10;
	max.u32 	%r12, %r1, %r11;
	setp.ge.u32 	%p1, %r12, %r4;
	@%p1 bra 	$L__BB0_2;
	cvta.to.global.u64 	%rd3, %rd1;
	cvta.to.global.u64 	%rd4, %rd2;
	mad.lo.s32 	%r13, %r4, %r1, %r11;
	mul.wide.u32 	%rd5, %r13, 4;
	add.s64 	%rd6, %rd3, %rd5;
	ld.global.f32 	%f1, [%rd6];
	mad.lo.s32 	%r14, %r4, %r11, %r1;
	mul.wide.u32 	%rd7, %r14, 4;
	add.s64 	%rd8, %rd4, %rd7;
	st.global.f32 	[%rd8], %f1;
$L__BB0_2:
	ret;

}
.entry _ZN32_GLOBAL__N__2dbd67e4_4_k_cu_main16transpose_bypassEPKfiPf(
	.param .u64 .ptr .align 1 _ZN32_GLOBAL__N__2dbd67e4_4_k_cu_main16transpose_bypassEPKfiPf_param_0,
	.param .u32 _ZN32_GLOBAL__N__2dbd67e4_4_k_cu_main16transpose_bypassEPKfiPf_param_1,
	.param .u64 .ptr .align 1 _ZN32_GLOBAL__N__2dbd67e4_4_k_cu_main16transpose_bypassEPKfiPf_param_2
)
{
	.reg .pred 	%p<2>;
	.reg .b32 	%r<15>;
	.reg .b32 	%f<2>;
	.reg .b64 	%rd<8>;

	ld.param.u64 	%rd1, [_ZN32_GLOBAL__N__2dbd67e4_4_k_cu_main16transpose_bypassEPKfiPf_param_0];
	ld.param.u32 	%r4, [_ZN32_GLOBAL__N__2dbd67e4_4_k_cu_main16transpose_bypassEPKfiPf_param_1];
	ld.param.u64 	%rd2, [_ZN32_GLOBAL__N__2dbd67e4_4_k_cu_main16transpose_bypassEPKfiPf_param_2];
	mov.u32 	%r5, %ctaid.x;
	mov.u32 	%r6, %ntid.x;
	mov.u32 	%r7, %tid.x;
	mad.lo.s32 	%r1, %r5, %r6, %r7;
	mov.u32 	%r8, %ctaid.y;
	mov.u32 	%r9, %ntid.y;
	mov.u32 	%r10, %tid.y;
	mad.lo.s32 	%r11, %r8, %r9, %r10;
	max.u32 	%r12, %r1, %r11;
	setp.ge.u32 	%p1, %r12, %r4;
	@%p1 bra 	$L__BB1_2;
	cvta.to.global.u64 	%rd4, %rd2;
	mad.lo.s32 	%r13, %r4, %r1, %r11;
	mul.wide.u32 	%rd5, %r13, 4;
	add.s64 	%rd3, %rd1, %rd5;
	// begin inline asm
	ld.global.nc.f32 %f1, [%rd3];
	// end inline asm
	mad.lo.s32 	%r14, %r4, %r11, %r1;
	mul.wide.u32 	%rd6, %r14, 4;
	add.s64 	%rd7, %rd4, %rd6;
	st.global.f32 	[%rd7], %f1;
$L__BB1_2:
	ret;

}
.entry _ZN32_GLOBAL__N__2dbd67e4_4_k_cu_main6normalEPKfjPf(
	.param .u64 .ptr .align 1 _ZN32_GLOBAL__N__2dbd67e4_4_k_cu_main6normalEPKfjPf_param_0,
	.param .u32 _ZN32_GLOBAL__N__2dbd67e4_4_k_cu_main6normalEPKfjPf_param_1,
	.param .u64 .ptr .align 1 _ZN32_GLOBAL__N__2dbd67e4_4_k_cu_main6normalEPKfjPf_param_2
)
{
	.reg .pred 	%p<2>;
	.reg .b32 	%r<6>;
	.reg .b32 	%f<2>;
	.reg .b64 	%rd<8>;

	ld.param.u64 	%rd1, [_ZN32_GLOBAL__N__2dbd67e4_4_k_cu_main6normalEPKfjPf_param_0];
	ld.param.u32 	%r2, [_ZN32_GLOBAL__N__2dbd67e4_4_k_cu_main6normalEPKfjPf_param_1];
	ld.param.u64 	%rd2, [_ZN32_GLOBAL__N__2dbd67e4_4_k_cu_main6normalEPKfjPf_param_2];
	mov.u32 	%r3, %tid.x;
	mov.u32 	%r4, %ctaid.x;
	mov.u32 	%r5, %ntid.x;
	mad.lo.s32 	%r1, %r4, %r5, %r3;
	setp.ge.u32 	%p1, %r1, %r2;
	@%p1 bra 	$L__BB2_2;
	cvta.to.global.u64 	%rd3, %rd1;
	cvta.to.global.u64 	%rd4, %rd2;
	mul.wide.u32 	%rd5, %r1, 4;
	add.s64 	%rd6, %rd3, %rd5;
	add.s64 	%rd7, %rd4, %rd5;
	ld.global.f32 	%f1, [%rd6];
	st.global.f32 	[%rd7], %f1;
$L__BB2_2:
	ret;

}
.entry _ZN32_GLOBAL__N__2dbd67e4_4_k_cu_main6bypassEPKfjPf(
	.param .u64 .ptr .align 1 _ZN32_GLOBAL__N__2dbd67e4_4_k_cu_main6bypassEPKfjPf_param_0,
	.param .u32 _ZN32_GLOBAL__N__2dbd67e4_4_k_cu_main6bypassEPKfjPf_param_1,
	.param .u64 .ptr .align 1 _ZN32_GLOBAL__N__2dbd67e4_4_k_cu_main6bypassEPKfjPf_param_2
)
{
	.reg .pred 	%p<3>;
	.reg .b32 	%r<11>;
	.reg .b32 	%f<2>;
	.reg .b64 	%rd<8>;

	ld.param.u64 	%rd3, [_ZN32_GLOBAL__N__2dbd67e4_4_k_cu_main6bypassEPKfjPf_param_0];
	ld.param.u32 	%r6, [_ZN32_GLOBAL__N__2dbd67e4_4_k_cu_main6bypassEPKfjPf_param_1];
	ld.param.u64 	%rd4, [_ZN32_GLOBAL__N__2dbd67e4_4_k_cu_main6bypassEPKfjPf_param_2];
	mov.u32 	%r7, %tid.x;
	mov.u32 	%r8, %ctaid.x;
	mov.u32 	%r1, %ntid.x;
	mad.lo.s32 	%r10, %r8, %r1, %r7;
	setp.ge.u32 	%p1, %r10, %r6;
	@%p1 bra 	$L__BB3_3;
	cvta.to.global.u64 	%rd5, %rd4;
	mul.wide.u32 	%rd6, %r10, 4;
	add.s64 	%rd1, %rd3, %rd6;
	add.s64 	%rd2, %rd5, %rd6;
	mov.u32 	%r9, %nctaid.x;
	mul.lo.s32 	%r3, %r9, %r1;
$L__BB3_2:
	// begin inline asm
	ld.global.nc.f32 %f1, [%rd1];
	// end inline asm
	st.global.f32 	[%rd2], %f1;
	add.s32 	%r10, %r10, %r3;
	setp.lt.u32 	%p2, %r10, %r6;
	@%p2 bra 	$L__BB3_2;
$L__BB3_3:
	ret;

}


// ===== COMPILED SASS (sm_100) =====

	.target	sm_100

	.elftype	@"ET_EXEC"


//--------------------- .note.nv.tkinfo           --------------------------
	.section	.note.nv.tkinfo,"",@"SHT_NOTE"
	.sectionflags	@"SHF_NOTE_NV_TKINFO"
	.tkinfo
        /*0018*/ 	.word	0x00000002
        /*0030*/ 	.string	""
        /*0030*/ 	.string	"ptxas"
        /*0030*/ 	.string	"Cuda compilation tools, release 13.0, V13.0.88"
        /*0030*/ 	.string	"Build cuda_13.0.r13.0/compiler.36424714_0"
        /*0030*/ 	.string	"-arch sm_100 -m 64 "



//--------------------- .note.nv.cuinfo           --------------------------
	.section	.note.nv.cuinfo,"",@"SHT_NOTE"
	.sectionflags	@"SHF_NOTE_NV_CUINFO"
        /*0018*/ 	.short	0x0002
        /*001a*/ 	.short	0x0064
        /*001c*/ 	.short	0x0082
	.zero		2


//--------------------- .nv.info                  --------------------------
	.section	.nv.info,"",@"SHT_CUDA_INFO"
	.align	4


	//----- nvinfo : EIATTR_REGCOUNT
	.align		4
        /*0000*/ 	.byte	0x04, 0x2f
        /*0002*/ 	.short	(.L_1 - .L_0)
	.align		4
.L_0:
        /*0004*/ 	.word	index@(_ZN32_GLOBAL__N__2dbd67e4_4_k_cu_main9transposeEPKfiPf)
        /*0008*/ 	.word	0x0000000a


	//----- nvinfo : EIATTR_FRAME_SIZE
	.align		4
.L_1:
        /*000c*/ 	.byte	0x04, 0x11
        /*000e*/ 	.short	(.L_3 - .L_2)
	.align		4
.L_2:
        /*0010*/ 	.word	index@(_ZN32_GLOBAL__N__2dbd67e4_4_k_cu_main9transposeEPKfiPf)
        /*0014*/ 	.word	0x00000000


	//----- nvinfo : EIATTR_REGCOUNT
	.align		4
.L_3:
        /*0018*/ 	.byte	0x04, 0x2f
        /*001a*/ 	.short	(.L_5 - .L_4)
	.align		4
.L_4:
        /*001c*/ 	.word	index@(_ZN32_GLOBAL__N__2dbd67e4_4_k_cu_main16transpose_bypassEPKfiPf)
        /*0020*/ 	.word	0x0000000a


	//----- nvinfo : EIATTR_FRAME_SIZE
	.align		4
.L_5:
        /*0024*/ 	.byte	0x04, 0x11
        /*0026*/ 	.short	(.L_7 - .L_6)
	.align		4
.L_6:
        /*0028*/ 	.word	index@(_ZN32_GLOBAL__N__2dbd67e4_4_k_cu_main16transpose_bypassEPKfiPf)
        /*002c*/ 	.word	0x00000000


	//----- nvinfo : EIATTR_REGCOUNT
	.align		4
.L_7:
        /*0030*/ 	.byte	0x04, 0x2f
        /*0032*/ 	.short	(.L_9 - .L_8)
	.align		4
.L_8:
        /*0034*/ 	.word	index@(_ZN32_GLOBAL__N__2dbd67e4_4_k_cu_main6normalEPKfjPf)
        /*0038*/ 	.word	0x0000000a


	//----- nvinfo : EIATTR_FRAME_SIZE
	.align		4
.L_9:
        /*003c*/ 	.byte	0x04, 0x11
        /*003e*/ 	.short	(.L_11 - .L_10)
	.align		4
.L_10:
        /*0040*/ 	.word	index@(_ZN32_GLOBAL__N__2dbd67e4_4_k_cu_main6normalEPKfjPf)
        /*0044*/ 	.word	0x00000000


	//----- nvinfo : EIATTR_REGCOUNT
	.align		4
.L_11:
        /*0048*/ 	.byte	0x04, 0x2f
        /*004a*/ 	.short	(.L_13 - .L_12)
	.align		4
.L_12:
        /*004c*/ 	.word	index@(_ZN32_GLOBAL__N__2dbd67e4_4_k_cu_main6bypassEPKfjPf)
        /*0050*/ 	.word	0x0000000a


	//----- nvinfo : EIATTR_FRAME_SIZE
	.align		4
.L_13:
        /*0054*/ 	.byte	0x04, 0x11
        /*0056*/ 	.short	(.L_15 - .L_14)
	.align		4
.L_14:
        /*0058*/ 	.word	index@(_ZN32_GLOBAL__N__2dbd67e4_4_k_cu_main6bypassEPKfjPf)
        /*005c*/ 	.word	0x00000000


	//----- nvinfo : EIATTR_MIN_STACK_SIZE
	.align		4
.L_15:
        /*0060*/ 	.byte	0x04, 0x12
        /*0062*/ 	.short	(.L_17 - .L_16)
	.align		4
.L_16:
        /*0064*/ 	.word	index@(_ZN32_GLOBAL__N__2dbd67e4_4_k_cu_main6bypassEPKfjPf)
        /*0068*/ 	.word	0x00000000


	//----- nvinfo : EIATTR_MIN_STACK_SIZE
	.align		4
.L_17:
        /*006c*/ 	.byte	0x04, 0x12
        /*006e*/ 	.short	(.L_19 - .L_18)
	.align		4
.L_18:
        /*0070*/ 	.word	index@(_ZN32_GLOBAL__N__2dbd67e4_4_k_cu_main6normalEPKfjPf)
        /*0074*/ 	.word	0x00000000


	//----- nvinfo : EIATTR_MIN_STACK_SIZE
	.align		4
.L_19:
        /*0078*/ 	.byte	0x04, 0x12
        /*007a*/ 	.short	(.L_21 - .L_20)
	.align		4
.L_20:
        /*007c*/ 	.word	index@(_ZN32_GLOBAL__N__2dbd67e4_4_k_cu_main16transpose_bypassEPKfiPf)
        /*0080*/ 	.word	0x00000000


	//----- nvinfo : EIATTR_MIN_STACK_SIZE
	.align		4
.L_21:
        /*0084*/ 	.byte	0x04, 0x12
        /*0086*/ 	.short	(.L_23 - .L_22)
	.align		4
.L_22:
        /*0088*/ 	.word	index@(_ZN32_GLOBAL__N__2dbd67e4_4_k_cu_main9transposeEPKfiPf)
        /*008c*/ 	.word	0x00000000
.L_23:


//--------------------- .nv.compat                --------------------------
	.section	.nv.compat,"",@"SHT_CUDA_COMPAT_INFO"
	.align	4
        /*0000*/ 	.byte	0x02, 0x09, 0x00, 0x00, 0x02, 0x02, 0x01, 0x00, 0x02, 0x05, 0x05, 0x00, 0x03, 0x07, 0x01, 0x01
        /*0010*/ 	.byte	0x02, 0x03, 0x00, 0x00, 0x02, 0x06, 0x01, 0x00, 0x04, 0x0b, 0x08, 0x00, 0x09, 0x00, 0x00, 0x00
        /*0020*/ 	.byte	0x00, 0x00, 0x00, 0x00


//--------------------- .nv.info._ZN32_GLOBAL__N__2dbd67e4_4_k_cu_main6bypassEPKfjPf --------------------------
	.section	.nv.info._ZN32_GLOBAL__N__2dbd67e4_4_k_cu_main6bypassEPKfjPf,"",@"SHT_CUDA_INFO"
	.sectionflags	@""
	.align	4


	//----- nvinfo : EIATTR_CUDA_API_VERSION
	.align		4
        /*0000*/ 	.byte	0x04, 0x37
        /*0002*/ 	.short	(.L_25 - .L_24)
.L_24:
        /*0004*/ 	.word	0x00000082


	//----- nvinfo : EIATTR_KPARAM_INFO
	.align		4
.L_25:
        /*0008*/ 	.byte	0x04, 0x17
        /*000a*/ 	.short	(.L_27 - .L_26)
.L_26:
        /*000c*/ 	.word	0x00000000
        /*0010*/ 	.short	0x0002
        /*0012*/ 	.short	0x0010
        /*0014*/ 	.byte	0x00, 0xf5, 0x21, 0x00


	//----- nvinfo : EIATTR_KPARAM_INFO
	.align		4
.L_27:
        /*0018*/ 	.byte	0x04, 0x17
        /*001a*/ 	.short	(.L_29 - .L_28)
.L_28:
        /*001c*/ 	.word	0x00000000
        /*0020*/ 	.short	0x0001
        /*0022*/ 	.short	0x0008
        /*0024*/ 	.byte	0x00, 0xf0, 0x11, 0x00


	//----- nvinfo : EIATTR_KPARAM_INFO
	.align		4
.L_29:
        /*0028*/ 	.byte	0x04, 0x17
        /*002a*/ 	.short	(.L_31 - .L_30)
.L_30:
        /*002c*/ 	.word	0x00000000
        /*0030*/ 	.short	0x0000
        /*0032*/ 	.short	0x0000
        /*0034*/ 	.byte	0x00, 0xf5, 0x21, 0x00


	//----- nvinfo : EIATTR_SPARSE_MMA_MASK
	.align		4
.L_31:
        /*0038*/ 	.byte	0x03, 0x50
        /*003a*/ 	.short	0x0000


	//----- nvinfo : EIATTR_MAXREG_COUNT
	.align		4
        /*003c*/ 	.byte	0x03, 0x1b
        /*003e*/ 	.short	0x00ff


	//----- nvinfo : EIATTR_MERCURY_ISA_VERSION
	.align		4
        /*0040*/ 	.byte	0x03, 0x5f
        /*0042*/ 	.short	0x0101


	//----- nvinfo : EIATTR_VRC_CTA_INIT_COUNT
	.align		4
        /*0044*/ 	.byte	0x02, 0x4a
	.zero		1
	.zero		1


	//----- nvinfo : EIATTR_EXIT_INSTR_OFFSETS
	.align		4
        /*0048*/ 	.byte	0x04, 0x1c
        /*004a*/ 	.short	(.L_33 - .L_32)


	//   ....[0]....
.L_32:
        /*004c*/ 	.word	0x00000070


	//   ....[1]....
        /*0050*/ 	.word	0x00000140


	//----- nvinfo : EIATTR_CRS_STACK_SIZE
	.align		4
.L_33:
        /*0054*/ 	.byte	0x04, 0x1e
        /*0056*/ 	.short	(.L_35 - .L_34)
.L_34:
        /*0058*/ 	.word	0x00000000


	//----- nvinfo : EIATTR_CBANK_PARAM_SIZE
	.align		4
.L_35:
        /*005c*/ 	.byte	0x03, 0x19
        /*005e*/ 	.short	0x0018


	//----- nvinfo : EIATTR_PARAM_CBANK
	.align		4
        /*0060*/ 	.byte	0x04, 0x0a
        /*0062*/ 	.short	(.L_37 - .L_36)
	.align		4
.L_36:
        /*0064*/ 	.word	index@(.nv.constant0._ZN32_GLOBAL__N__2dbd67e4_4_k_cu_main6bypassEPKfjPf)
        /*0068*/ 	.short	0x0380
        /*006a*/ 	.short	0x0018


	//----- nvinfo : EIATTR_SW_WAR
	.align		4
.L_37:
        /*006c*/ 	.byte	0x04, 0x36
        /*006e*/ 	.short	(.L_39 - .L_38)
.L_38:
        /*0070*/ 	.word	0x00000008
.L_39:


//--------------------- .nv.info._ZN32_GLOBAL__N__2dbd67e4_4_k_cu_main6normalEPKfjPf --------------------------
	.section	.nv.info._ZN32_GLOBAL__N__2dbd67e4_4_k_cu_main6normalEPKfjPf,"",@"SHT_CUDA_INFO"
	.sectionflags	@""
	.align	4


	//----- nvinfo : EIATTR_CUDA_API_VERSION
	.align		4
        /*0000*/ 	.byte	0x04, 0x37
        /*0002*/ 	.short	(.L_41 - .L_40)
.L_40:
        /*0004*/ 	.word	0x00000082


	//----- nvinfo : EIATTR_KPARAM_INFO
	.align		4
.L_41:
        /*0008*/ 	.byte	0x04, 0x17
        /*000a*/ 	.short	(.L_43 - .L_42)
.L_42:
        /*000c*/ 	.word	0x00000000
        /*0010*/ 	.short	0x0002
        /*0012*/ 	.short	0x0010
        /*0014*/ 	.byte	0x00, 0xf5, 0x21, 0x00


	//----- nvinfo : EIATTR_KPARAM_INFO
	.align		4
.L_43:
        /*0018*/ 	.byte	0x04, 0x17
        /*001a*/ 	.short	(.L_45 - .L_44)
.L_44:
        /*001c*/ 	.word	0x00000000
        /*0020*/ 	.short	0x0001
        /*0022*/ 	.short	0x0008
        /*0024*/ 	.byte	0x00, 0xf0, 0x11, 0x00


	//----- nvinfo : EIATTR_KPARAM_INFO
	.align		4
.L_45:
        /*0028*/ 	.byte	0x04, 0x17
        /*002a*/ 	.short	(.L_47 - .L_46)
.L_46:
        /*002c*/ 	.word	0x00000000
        /*0030*/ 	.short	0x0000
        /*0032*/ 	.short	0x0000
        /*0034*/ 	.byte	0x00, 0xf5, 0x21, 0x00


	//----- nvinfo : EIATTR_SPARSE_MMA_MASK
	.align		4
.L_47:
        /*0038*/ 	.byte	0x03, 0x50
        /*003a*/ 	.short	0x0000


	//----- nvinfo : EIATTR_MAXREG_COUNT
	.align		4
        /*003c*/ 	.byte	0x03, 0x1b
        /*003e*/ 	.short	0x00ff


	//----- nvinfo : EIATTR_MERCURY_ISA_VERSION
	.align		4
        /*0040*/ 	.byte	0x03, 0x5f
        /*0042*/ 	.short	0x0101


	//----- nvinfo : EIATTR_VRC_CTA_INIT_COUNT
	.align		4
        /*0044*/ 	.byte	0x02, 0x4a
	.zero		1
	.zero		1


	//----- nvinfo : EIATTR_EXIT_INSTR_OFFSETS
	.align		4
        /*0048*/ 	.byte	0x04, 0x1c
        /*004a*/ 	.short	(.L_49 - .L_48)


	//   ....[0]....
.L_48:
        /*004c*/ 	.word	0x00000070


	//   ....[1]....
        /*0050*/ 	.word	0x000000f0


	//----- nvinfo : EIATTR_CBANK_PARAM_SIZE
	.align		4
.L_49:
        /*0054*/ 	.byte	0x03, 0x19
        /*0056*/ 	.short	0x0018


	//----- nvinfo : EIATTR_PARAM_CBANK
	.align		4
        /*0058*/ 	.byte	0x04, 0x0a
        /*005a*/ 	.short	(.L_51 - .L_50)
	.align		4
.L_50:
        /*005c*/ 	.word	index@(.nv.constant0._ZN32_GLOBAL__N__2dbd67e4_4_k_cu_main6normalEPKfjPf)
        /*0060*/ 	.short	0x0380
        /*0062*/ 	.short	0x0018


	//----- nvinfo : EIATTR_SW_WAR
	.align		4
.L_51:
        /*0064*/ 	.byte	0x04, 0x36
        /*0066*/ 	.short	(.L_53 - .L_52)
.L_52:
        /*0068*/ 	.word	0x00000008
.L_53:


//--------------------- .nv.info._ZN32_GLOBAL__N__2dbd67e4_4_k_cu_main16transpose_bypassEPKfiPf --------------------------
	.section	.nv.info._ZN32_GLOBAL__N__2dbd67e4_4_k_cu_main16transpose_bypassEPKfiPf,"",@"SHT_CUDA_INFO"
	.sectionflags	@""
	.align	4


	//----- nvinfo : EIATTR_CUDA_API_VERSION
	.align		4
        /*0000*/ 	.byte	0x04, 0x37
        /*0002*/ 	.short	(.L_55 - .L_54)
.L_54:
        /*0004*/ 	.word	0x00000082


	//----- nvinfo : EIATTR_KPARAM_INFO
	.align		4
.L_55:
        /*0008*/ 	.byte	0x04, 0x17
        /*000a*/ 	.short	(.L_57 - .L_56)
.L_56:
        /*000c*/ 	.word	0x00000000
        /*0010*/ 	.short	0x0002
        /*0012*/ 	.short	0x0010
        /*0014*/ 	.byte	0x00, 0xf5, 0x21, 0x00


	//----- nvinfo : EIATTR_KPARAM_INFO
	.align		4
.L_57:
        /*0018*/ 	.byte	0x04, 0x17
        /*001a*/ 	.short	(.L_59 - .L_58)
.L_58:
        /*001c*/ 	.word	0x00000000
        /*0020*/ 	.short	0x0001
        /*0022*/ 	.short	0x0008
        /*0024*/ 	.byte	0x00, 0xf0, 0x11, 0x00


	//----- nvinfo : EIATTR_KPARAM_INFO
	.align		4
.L_59:
        /*0028*/ 	.byte	0x04, 0x17
        /*002a*/ 	.short	(.L_61 - .L_60)
.L_60:
        /*002c*/ 	.word	0x00000000
        /*0030*/ 	.short	0x0000
        /*0032*/ 	.short	0x0000
        /*0034*/ 	.byte	0x00, 0xf5, 0x21, 0x00


	//----- nvinfo : EIATTR_SPARSE_MMA_MASK
	.align		4
.L_61:
        /*0038*/ 	.byte	0x03, 0x50
        /*003a*/ 	.short	0x0000


	//----- nvinfo : EIATTR_MAXREG_COUNT
	.align		4
        /*003c*/ 	.byte	0x03, 0x1b
        /*003e*/ 	.short	0x00ff


	//----- nvinfo : EIATTR_MERCURY_ISA_VERSION
	.align		4
        /*0040*/ 	.byte	0x03, 0x5f
        /*0042*/ 	.short	0x0101


	//----- nvinfo : EIATTR_VRC_CTA_INIT_COUNT
	.align		4
        /*0044*/ 	.byte	0x02, 0x4a
	.zero		1
	.zero		1


	//----- nvinfo : EIATTR_EXIT_INSTR_OFFSETS
	.align		4
        /*0048*/ 	.byte	0x04, 0x1c
        /*004a*/ 	.short	(.L_63 - .L_62)


	//   ....[0]....
.L_62:
        /*004c*/ 	.word	0x000000c0


	//   ....[1]....
        /*0050*/ 	.word	0x00000160


	//----- nvinfo : EIATTR_CBANK_PARAM_SIZE
	.align		4
.L_63:
        /*0054*/ 	.byte	0x03, 0x19
        /*0056*/ 	.short	0x0018


	//----- nvinfo : EIATTR_PARAM_CBANK
	.align		4
        /*0058*/ 	.byte	0x04, 0x0a
        /*005a*/ 	.short	(.L_65 - .L_64)
	.align		4
.L_64:
        /*005c*/ 	.word	index@(.nv.constant0._ZN32_GLOBAL__N__2dbd67e4_4_k_cu_main16transpose_bypassEPKfiPf)
        /*0060*/ 	.short	0x0380
        /*0062*/ 	.short	0x0018


	//----- nvinfo : EIATTR_SW_WAR
	.align		4
.L_65:
        /*0064*/ 	.byte	0x04, 0x36
        /*0066*/ 	.short	(.L_67 - .L_66)
.L_66:
        /*0068*/ 	.word	0x00000008
.L_67:


//--------------------- .nv.info._ZN32_GLOBAL__N__2dbd67e4_4_k_cu_main9transposeEPKfiPf --------------------------
	.section	.nv.info._ZN32_GLOBAL__N__2dbd67e4_4_k_cu_main9transposeEPKfiPf,"",@"SHT_CUDA_INFO"
	.sectionflags	@""
	.align	4


	//----- nvinfo : EIATTR_CUDA_API_VERSION
	.align		4
        /*0000*/ 	.byte	0x04, 0x37
        /*0002*/ 	.short	(.L_69 - .L_68)
.L_68:
        /*0004*/ 	.word	0x00000082


	//----- nvinfo : EIATTR_KPARAM_INFO
	.align		4
.L_69:
        /*0008*/ 	.byte	0x04, 0x17
        /*000a*/ 	.short	(.L_71 - .L_70)
.L_70:
        /*000c*/ 	.word	0x00000000
        /*0010*/ 	.short	0x0002
        /*0012*/ 	.short	0x0010
        /*0014*/ 	.byte	0x00, 0xf5, 0x21, 0x00


	//----- nvinfo : EIATTR_KPARAM_INFO
	.align		4
.L_71:
        /*0018*/ 	.byte	0x04, 0x17
        /*001a*/ 	.short	(.L_73 - .L_72)
.L_72:
        /*001c*/ 	.word	0x00000000
        /*0020*/ 	.short	0x0001
        /*0022*/ 	.short	0x0008
        /*0024*/ 	.byte	0x00, 0xf0, 0x11, 0x00


	//----- nvinfo : EIATTR_KPARAM_INFO
	.align		4
.L_73:
        /*0028*/ 	.byte	0x04, 0x17
        /*002a*/ 	.short	(.L_75 - .L_74)
.L_74:
        /*002c*/ 	.word	0x00000000
        /*0030*/ 	.short	0x0000
        /*0032*/ 	.short	0x0000
        /*0034*/ 	.byte	0x00, 0xf5, 0x21, 0x00


	//----- nvinfo : EIATTR_SPARSE_MMA_MASK
	.align		4
.L_75:
        /*0038*/ 	.byte	0x03, 0x50
        /*003a*/ 	.short	0x0000


	//----- nvinfo : EIATTR_MAXREG_COUNT
	.align		4
        /*003c*/ 	.byte	0x03, 0x1b
        /*003e*/ 	.short	0x00ff


	//----- nvinfo : EIATTR_MERCURY_ISA_VERSION
	.align		4
        /*0040*/ 	.byte	0x03, 0x5f
        /*0042*/ 	.short	0x0101


	//----- nvinfo : EIATTR_VRC_CTA_INIT_COUNT
	.align		4
        /*0044*/ 	.byte	0x02, 0x4a
	.zero		1
	.zero		1


	//----- nvinfo : EIATTR_EXIT_INSTR_OFFSETS
	.align		4
        /*0048*/ 	.byte	0x04, 0x1c
        /*004a*/ 	.short	(.L_77 - .L_76)


	//   ....[0]....
.L_76:
        /*004c*/ 	.word	0x000000c0


	//   ....[1]....
        /*0050*/ 	.word	0x00000160


	//----- nvinfo : EIATTR_CBANK_PARAM_SIZE
	.align		4
.L_77:
        /*0054*/ 	.byte	0x03, 0x19
        /*0056*/ 	.short	0x0018


	//----- nvinfo : EIATTR_PARAM_CBANK
	.align		4
        /*0058*/ 	.byte	0x04, 0x0a
        /*005a*/ 	.short	(.L_79 - .L_78)
	.align		4
.L_78:
        /*005c*/ 	.word	index@(.nv.constant0._ZN32_GLOBAL__N__2dbd67e4_4_k_cu_main9transposeEPKfiPf)
        /*0060*/ 	.short	0x0380
        /*0062*/ 	.short	0x0018


	//----- nvinfo : EIATTR_SW_WAR
	.align		4
.L_79:
        /*0064*/ 	.byte	0x04, 0x36
        /*0066*/ 	.short	(.L_81 - .L_80)
.L_80:
        /*0068*/ 	.word	0x00000008
.L_81:


//--------------------- .nv.callgraph             --------------------------
	.section	.nv.callgraph,"",@"SHT_CUDA_CALLGRAPH"
	.align	4
	.sectionentsize	8
	.align		4
        /*0000*/ 	.word	0x00000000
	.align		4
        /*0004*/ 	.word	0xffffffff
	.align		4
        /*0008*/ 	.word	0x00000000
	.align		4
        /*000c*/ 	.word	0xfffffffe
	.align		4
        /*0010*/ 	.word	0x00000000
	.align		4
        /*0014*/ 	.word	0xfffffffd
	.align		4
        /*0018*/ 	.word	0x00000000
	.align		4
        /*001c*/ 	.word	0xfffffffc


//--------------------- .text._ZN32_GLOBAL__N__2dbd67e4_4_k_cu_main6bypassEPKfjPf --------------------------
	.section	.text._ZN32_GLOBAL__N__2dbd67e4_4_k_cu_main6bypassEPKfjPf,"ax",@progbits
	.align	128
.text._ZN32_GLOBAL__N__2dbd67e4_4_k_cu_main6bypassEPKfjPf:
        .type           _ZN32_GLOBAL__N__2dbd67e4_4_k_cu_main6bypassEPKfjPf,@function
        .size           _ZN32_GLOBAL__N__2dbd67e4_4_k_cu_main6bypassEPKfjPf,(.L_x_5 - _ZN32_GLOBAL__N__2dbd67e4_4_k_cu_main6bypassEPKfjPf)
        .other          _ZN32_GLOBAL__N__2dbd67e4_4_k_cu_main6bypassEPKfjPf,@"STO_CUDA_ENTRY STV_DEFAULT"
_ZN32_GLOBAL__N__2dbd67e4_4_k_cu_main6bypassEPKfjPf:
[----:B------:R-:W-:Y:S01]  /*0000*/  LDC R1, c[0x0][0x37c] ;  /* 0x0000df00ff017b82 */ /* 0x000fe20000000800 */
[----:B------:R-:W0:Y:S07]  /*0010*/  S2R R0, SR_TID.X ;  /* 0x0000000000007919 */ /* 0x000e2e0000002100 */
[----:B------:R-:W0:Y:S01]  /*0020*/  S2UR UR4, SR_CTAID.X ;  /* 0x00000000000479c3 */ /* 0x000e220000002500 */
[----:B------:R-:W1:Y:S07]  /*0030*/  LDCU UR5, c[0x0][0x388] ;  /* 0x00007100ff0577ac */ /* 0x000e6e0008000800 */
[----:B------:R-:W0:Y:S02]  /*0040*/  LDC R7, c[0x0][0x360] ;  /* 0x0000d800ff077b82 */ /* 0x000e240000000800 */
[----:B0-----:R-:W-:-:S05]  /*0050*/  IMAD R0, R7, UR4, R0 ;  /* 0x0000000407007c24 */ /* 0x001fca000f8e0200 */
[----:B-1----:R-:W-:-:S13]  /*0060*/  ISETP.GE.U32.AND P0, PT, R0, UR5, PT ;  /* 0x0000000500007c0c */ /* 0x002fda000bf06070 */
[----:B------:R-:W-:Y:S05]  /*0070*/  @P0 EXIT ;  /* 0x000000000000094d */ /* 0x000fea0003800000 */
[----:B------:R-:W0:Y:S01]  /*0080*/  LDC.64 R2, c[0x0][0x380] ;  /* 0x0000e000ff027b82 */ /* 0x000e220000000a00 */
[----:B------:R-:W1:Y:S07]  /*0090*/  LDCU.64 UR6, c[0x0][0x358] ;  /* 0x00006b00ff0677ac */ /* 0x000e6e0008000a00 */
[----:B------:R-:W2:Y:S01]  /*00a0*/  LDC.64 R4, c[0x0][0x390] ;  /* 0x0000e400ff047b82 */ /* 0x000ea20000000a00 */
[----:B0-----:R-:W-:-:S06]  /*00b0*/  IMAD.WIDE.U32 R2, R0, 0x4, R2 ;  /* 0x0000000400027825 */ /* 0x001fcc00078e0002 */
[----:B-1----:R0:W5:Y:S01]  /*00c0*/  LDG.E.CONSTANT R3, desc[UR6][R2.64] ;  /* 0x0000000602037981 */ /* 0x002162000c1e9900 */
[----:B------:R-:W1:Y:S01]  /*00d0*/  LDCU UR4, c[0x0][0x370] ;  /* 0x00006e00ff0477ac */ /* 0x000e620008000800 */
[----:B--2---:R-:W-:-:S04]  /*00e0*/  IMAD.WIDE.U32 R4, R0, 0x4, R4 ;  /* 0x0000000400047825 */ /* 0x004fc800078e0004 */
[----:B01----:R-:W-:-:S07]  /*00f0*/  IMAD R7, R7, UR4, RZ ;  /* 0x0000000407077c24 */ /* 0x003fce000f8e02ff */
.L_x_0:
[----:B-----5:R0:W-:Y:S01]  /*0100*/  STG.E desc[UR6][R4.64], R3 ;  /* 0x0000000304007986 */ /* 0x0201e2000c101906 */
[----:B------:R-:W-:-:S04]  /*0110*/  IADD3 R0, PT, PT, R7, R0, RZ ;  /* 0x0000000007007210 */ /* 0x000fc80007ffe0ff */
[----:B------:R-:W-:-:S13]  /*0120*/  ISETP.GE.U32.AND P0, PT, R0, UR5, PT ;  /* 0x0000000500007c0c */ /* 0x000fda000bf06070 */
[----:B0-----:R-:W-:Y:S05]  /*0130*/  @!P0 BRA `(.L_x_0) ;  /* 0xfffffffc00f08947 */ /* 0x001fea000383ffff */
[----:B------:R-:W-:Y:S05]  /*0140*/  EXIT ;  /* 0x000000000000794d */ /* 0x000fea0003800000 */
.L_x_1:
[----:B------:R-:W-:-:S00]  /*0150*/  BRA `(.L_x_1) ;  /* 0xfffffffc00fc7947 */ /* 0x000fc0000383ffff */
[----:B------:R-:W-:-:S00]  /*0160*/  NOP ;  /* 0x0000000000007918 */ /* 0x000fc00000000000 */
        /* <DEDUP_REMOVED lines=9> */
.L_x_5:


//--------------------- .text._ZN32_GLOBAL__N__2dbd67e4_4_k_cu_main6normalEPKfjPf --------------------------
	.section	.text._ZN32_GLOBAL__N__2dbd67e4_4_k_cu_main6normalEPKfjPf,"ax",@progbits
	.align	128
.text._ZN32_GLOBAL__N__2dbd67e4_4_k_cu_main6normalEPKfjPf:
        .type           _ZN32_GLOBAL__N__2dbd67e4_4_k_cu_main6normalEPKfjPf,@function
        .size           _ZN32_GLOBAL__N__2dbd67e4_4_k_cu_main6normalEPKfjPf,(.L_x_6 - _ZN32_GLOBAL__N__2dbd67e4_4_k_cu_main6normalEPKfjPf)
        .other          _ZN32_GLOBAL__N__2dbd67e4_4_k_cu_main6normalEPKfjPf,@"STO_CUDA_ENTRY STV_DEFAULT"
_ZN32_GLOBAL__N__2dbd67e4_4_k_cu_main6normalEPKfjPf:
        /* <DEDUP_REMOVED lines=12> */
[----:B-1----:R-:W3:Y:S01]  /*00c0*/  LDG.E R3, desc[UR4][R2.64] ;  /* 0x0000000402037981 */ /* 0x002ee2000c1e1900 */
[----:B--2---:R-:W-:-:S05]  /*00d0*/  IMAD.WIDE.U32 R4, R7, 0x4, R4 ;  /* 0x0000000407047825 */ /* 0x004fca00078e0004 */
[----:B---3--:R-:W-:Y:S01]  /*00e0*/  STG.E desc[UR4][R4.64], R3 ;  /* 0x0000000304007986 */ /* 0x008fe2000c101904 */
[----:B------:R-:W-:Y:S05]  /*00f0*/  EXIT ;  /* 0x000000000000794d */ /* 0x000fea0003800000 */
.L_x_2:
        /* <DEDUP_REMOVED lines=16> */
.L_x_6:


//--------------------- .text._ZN32_GLOBAL__N__2dbd67e4_4_k_cu_main16transpose_bypassEPKfiPf --------------------------
	.section	.text._ZN32_GLOBAL__N__2dbd67e4_4_k_cu_main16transpose_bypassEPKfiPf,"ax",@progbits
	.align	128
.text._ZN32_GLOBAL__N__2dbd67e4_4_k_cu_main16transpose_bypassEPKfiPf:
        .type           _ZN32_GLOBAL__N__2dbd67e4_4_k_cu_main16transpose_bypassEPKfiPf,@function
        .size           _ZN32_GLOBAL__N__2dbd67e4_4_k_cu_main16transpose_bypassEPKfiPf,(.L_x_7 - _ZN32_GLOBAL__N__2dbd67e4_4_k_cu_main16transpose_bypassEPKfiPf)
        .other          _ZN32_GLOBAL__N__2dbd67e4_4_k_cu_main16transpose_bypassEPKfiPf,@"STO_CUDA_ENTRY STV_DEFAULT"
_ZN32_GLOBAL__N__2dbd67e4_4_k_cu_main16transpose_bypassEPKfiPf:
[----:B------:R-:W-:Y:S01]  /*0000*/  LDC R1, c[0x0][0x37c] ;  /* 0x0000df00ff017b82 */ /* 0x000fe20000000800 */
[----:B------:R-:W0:Y:S07]  /*0010*/  S2R R3, SR_TID.X ;  /* 0x0000000000037919 */ /* 0x000e2e0000002100 */
[----:B------:R-:W0:Y:S01]  /*0020*/  LDC R0, c[0x0][0x360] ;  /* 0x0000d800ff007b82 */ /* 0x000e220000000800 */
[----:B------:R-:W1:Y:S01]  /*0030*/  LDCU UR6, c[0x0][0x388] ;  /* 0x00007100ff0677ac */ /* 0x000e620008000800 */
[----:B------:R-:W2:Y:S06]  /*0040*/  S2R R2, SR_TID.Y ;  /* 0x0000000000027919 */ /* 0x000eac0000002200 */
[----:B------:R-:W0:Y:S08]  /*0050*/  S2UR UR4, SR_CTAID.X ;  /* 0x00000000000479c3 */ /* 0x000e300000002500 */
[----:B------:R-:W2:Y:S08]  /*0060*/  S2UR UR5, SR_CTAID.Y ;  /* 0x00000000000579c3 */ /* 0x000eb00000002600 */
[----:B------:R-:W2:Y:S01]  /*0070*/  LDC R7, c[0x0][0x364] ;  /* 0x0000d900ff077b82 */ /* 0x000ea20000000800 */
[----:B0-----:R-:W-:-:S02]  /*0080*/  IMAD R0, R0, UR4, R3 ;  /* 0x0000000400007c24 */ /* 0x001fc4000f8e0203 */
[----:B--2---:R-:W-:-:S05]  /*0090*/  IMAD R7, R7, UR5, R2 ;  /* 0x0000000507077c24 */ /* 0x004fca000f8e0202 */
[----:B------:R-:W-:-:S04]  /*00a0*/  VIMNMX.U32 R2, PT, PT, R0, R7, !PT ;  /* 0x0000000700027248 */ /* 0x000fc80007fe0000 */
[----:B-1----:R-:W-:-:S13]  /*00b0*/  ISETP.GE.U32.AND P0, PT, R2, UR6, PT ;  /* 0x0000000602007c0c */ /* 0x002fda000bf06070 */
[----:B------:R-:W-:Y:S05]  /*00c0*/  @P0 EXIT ;  /* 0x000000000000094d */ /* 0x000fea0003800000 */
[----:B------:R-:W0:Y:S01]  /*00d0*/  LDC.64 R2, c[0x0][0x380] ;  /* 0x0000e000ff027b82 */ /* 0x000e220000000a00 */
[----:B------:R-:W1:Y:S01]  /*00e0*/  LDCU.64 UR4, c[0x0][0x358] ;  /* 0x00006b00ff0477ac */ /* 0x000e620008000a00 */
[----:B------:R-:W-:-:S04]  /*00f0*/  IMAD R5, R0, UR6, R7 ;  /* 0x0000000600057c24 */ /* 0x000fc8000f8e0207 */
[----:B0-----:R-:W-:Y:S02]  /*0100*/  IMAD.WIDE.U32 R2, R5, 0x4, R2 ;  /* 0x0000000405027825 */ /* 0x001fe400078e0002 */
[----:B------:R-:W0:Y:S04]  /*0110*/  LDC.64 R4, c[0x0][0x390] ;  /* 0x0000e400ff047b82 */ /* 0x000e280000000a00 */
[----:B-1----:R-:W2:Y:S01]  /*0120*/  LDG.E.CONSTANT R3, desc[UR4][R2.64] ;  /* 0x0000000402037981 */ /* 0x002ea2000c1e9900 */
[----:B------:R-:W-:-:S04]  /*0130*/  IMAD R7, R7, UR6, R0 ;  /* 0x0000000607077c24 */ /* 0x000fc8000f8e0200 */
[----:B0-----:R-:W-:-:S05]  /*0140*/  IMAD.WIDE.U32 R4, R7, 0x4, R4 ;  /* 0x0000000407047825 */ /* 0x001fca00078e0004 */
[----:B--2---:R-:W-:Y:S01]  /*0150*/  STG.E desc[UR4][R4.64], R3 ;  /* 0x0000000304007986 */ /* 0x004fe2000c101904 */
[----:B------:R-:W-:Y:S05]  /*0160*/  EXIT ;  /* 0x000000000000794d */ /* 0x000fea0003800000 */
.L_x_3:
        /* <DEDUP_REMOVED lines=9> */
.L_x_7:


//--------------------- .text._ZN32_GLOBAL__N__2dbd67e4_4_k_cu_main9transposeEPKfiPf --------------------------
	.section	.text._ZN32_GLOBAL__N__2dbd67e4_4_k_cu_main9transposeEPKfiPf,"ax",@progbits
	.align	128
.text._ZN32_GLOBAL__N__2dbd67e4_4_k_cu_main9transposeEPKfiPf:
        .type           _ZN32_GLOBAL__N__2dbd67e4_4_k_cu_main9transposeEPKfiPf,@function
        .size           _ZN32_GLOBAL__N__2dbd67e4_4_k_cu_main9transposeEPKfiPf,(.L_x_8 - _ZN32_GLOBAL__N__2dbd67e4_4_k_cu_main9transposeEPKfiPf)
        .other          _ZN32_GLOBAL__N__2dbd67e4_4_k_cu_main9transposeEPKfiPf,@"STO_CUDA_ENTRY STV_DEFAULT"
_ZN32_GLOBAL__N__2dbd67e4_4_k_cu_main9transposeEPKfiPf:
        /* <DEDUP_REMOVED lines=18> */
[----:B-1----:R-:W2:Y:S01]  /*0120*/  LDG.E R3, desc[UR4][R2.64] ;  /* 0x0000000402037981 */ /* 0x002ea2000c1e1900 */
[----:B------:R-:W-:-:S04]  /*0130*/  IMAD R7, R7, UR6, R0 ;  /* 0x0000000607077c24 */ /* 0x000fc8000f8e0200 */
[----:B0-----:R-:W-:-:S05]  /*0140*/  IMAD.WIDE.U32 R4, R7, 0x4, R4 ;  /* 0x0000000407047825 */ /* 0x001fca00078e0004 */
[----:B--2---:R-:W-:Y:S01]  /*0150*/  STG.E desc[UR4][R4.64], R3 ;  /* 0x0000000304007986 */ /* 0x004fe2000c101904 */
[----:B------:R-:W-:Y:S05]  /*0160*/  EXIT ;  /* 0x000000000000794d */ /* 0x000fea0003800000 */
.L_x_4:
        /* <DEDUP_REMOVED lines=9> */
.L_x_8:


//--------------------- .nv.shared.reserved.0     --------------------------
	.section	.nv.shared.reserved.0,"aw",@nobits
	.weak		__nv_reservedSMEM_offset_0_alias
	.size		__nv_reservedSMEM_offset_0_alias, 0, 64
	.other		__nv_reservedSMEM_offset_0_alias,@"STO_CUDA_RESERVED_SHARED STV_DEFAULT"
__nv_reservedSMEM_offset_0_alias:
	.zero		0
	.zero		64


//--------------------- .nv.constant0._ZN32_GLOBAL__N__2dbd67e4_4_k_cu_main6bypassEPKfjPf --------------------------
	.section	.nv.constant0._ZN32_GLOBAL__N__2dbd67e4_4_k_cu_main6bypassEPKfjPf,"a",@progbits
	.sectionflags	@""
	.align	4
.nv.constant0._ZN32_GLOBAL__N__2dbd67e4_4_k_cu_main6bypassEPKfjPf:
	.zero		920


//--------------------- .nv.constant0._ZN32_GLOBAL__N__2dbd67e4_4_k_cu_main6normalEPKfjPf --------------------------
	.section	.nv.constant0._ZN32_GLOBAL__N__2dbd67e4_4_k_cu_main6normalEPKfjPf,"a",@progbits
	.sectionflags	@""
	.align	4
.nv.constant0._ZN32_GLOBAL__N__2dbd67e4_4_k_cu_main6normalEPKfjPf:
	.zero		920


//--------------------- .nv.constant0._ZN32_GLOBAL__N__2dbd67e4_4_k_cu_main16transpose_bypassEPKfiPf --------------------------
	.section	.nv.constant0._ZN32_GLOBAL__N__2dbd67e4_4_k_cu_main16transpose_bypassEPKfiPf,"a",@progbits
	.sectionflags	@""
	.align	4
.nv.constant0._ZN32_GLOBAL__N__2dbd67e4_4_k_cu_main16transpose_bypassEPKfiPf:
	.zero		920


//--------------------- .nv.constant0._ZN32_GLOBAL__N__2dbd67e4_4_k_cu_main9transposeEPKfiPf --------------------------
	.section	.nv.constant0._ZN32_GLOBAL__N__2dbd67e4_4_k_cu_main9transposeEPKfiPf,"a",@progbits
	.sectionflags	@""
	.align	4
.nv.constant0._ZN32_GLOBAL__N__2dbd67e4_4_k_cu_main9transposeEPKfiPf:
	.zero		920


//--------------------- SYMBOLS --------------------------

	.type		.nv.reservedSmem.offset0,@object
	.size		.nv.reservedSmem.offset0,0x4
